//
// Generated by NVIDIA NVVM Compiler
//
// Compiler Build ID: CL-36424714
// Cuda compilation tools, release 13.0, V13.0.88
// Based on NVVM 20.0.0
//

.version 9.0
.target sm_100
.address_size 64

	// .globl	_ZN3cub18CUB_300001_SM_10006detail11EmptyKernelIvEEvv
.global .align 1 .b8 _ZN41_INTERNAL_0a614aec_4_k_cu_49912c15_1634494cuda3std3__45__cpo5beginE[1];
.global .align 1 .b8 _ZN41_INTERNAL_0a614aec_4_k_cu_49912c15_1634494cuda3std3__45__cpo3endE[1];
.global .align 1 .b8 _ZN41_INTERNAL_0a614aec_4_k_cu_49912c15_1634494cuda3std3__45__cpo6cbeginE[1];
.global .align 1 .b8 _ZN41_INTERNAL_0a614aec_4_k_cu_49912c15_1634494cuda3std3__45__cpo4cendE[1];
.global .align 1 .b8 _ZN41_INTERNAL_0a614aec_4_k_cu_49912c15_1634494cuda3std3__45__cpo6rbeginE[1];
.global .align 1 .b8 _ZN41_INTERNAL_0a614aec_4_k_cu_49912c15_1634494cuda3std3__45__cpo4rendE[1];
.global .align 1 .b8 _ZN41_INTERNAL_0a614aec_4_k_cu_49912c15_1634494cuda3std3__45__cpo7crbeginE[1];
.global .align 1 .b8 _ZN41_INTERNAL_0a614aec_4_k_cu_49912c15_1634494cuda3std3__45__cpo5crendE[1];
.global .align 1 .b8 _ZN41_INTERNAL_0a614aec_4_k_cu_49912c15_1634494cuda3std3__443_GLOBAL__N__0a614aec_4_k_cu_49912c15_1634496ignoreE[1];
.global .align 1 .b8 _ZN41_INTERNAL_0a614aec_4_k_cu_49912c15_1634494cuda3std3__419piecewise_constructE[1];
.global .align 1 .b8 _ZN41_INTERNAL_0a614aec_4_k_cu_49912c15_1634494cuda3std3__48in_placeE[1];
.global .align 1 .b8 _ZN41_INTERNAL_0a614aec_4_k_cu_49912c15_1634494cuda3std3__420unreachable_sentinelE[1];
.global .align 1 .b8 _ZN41_INTERNAL_0a614aec_4_k_cu_49912c15_1634494cuda3std3__47nulloptE[1];
.global .align 1 .b8 _ZN41_INTERNAL_0a614aec_4_k_cu_49912c15_1634494cuda3std3__48unexpectE[1];
.global .align 1 .b8 _ZN41_INTERNAL_0a614aec_4_k_cu_49912c15_1634494cuda3std6ranges3__45__cpo4swapE[1];
.global .align 1 .b8 _ZN41_INTERNAL_0a614aec_4_k_cu_49912c15_1634494cuda3std6ranges3__45__cpo9iter_moveE[1];
.global .align 1 .b8 _ZN41_INTERNAL_0a614aec_4_k_cu_49912c15_1634494cuda3std6ranges3__45__cpo5beginE[1];
.global .align 1 .b8 _ZN41_INTERNAL_0a614aec_4_k_cu_49912c15_1634494cuda3std6ranges3__45__cpo3endE[1];
.global .align 1 .b8 _ZN41_INTERNAL_0a614aec_4_k_cu_49912c15_1634494cuda3std6ranges3__45__cpo6cbeginE[1];
.global .align 1 .b8 _ZN41_INTERNAL_0a614aec_4_k_cu_49912c15_1634494cuda3std6ranges3__45__cpo4cendE[1];
.global .align 1 .b8 _ZN41_INTERNAL_0a614aec_4_k_cu_49912c15_1634494cuda3std6ranges3__45__cpo7advanceE[1];
.global .align 1 .b8 _ZN41_INTERNAL_0a614aec_4_k_cu_49912c15_1634494cuda3std6ranges3__45__cpo9iter_swapE[1];
.global .align 1 .b8 _ZN41_INTERNAL_0a614aec_4_k_cu_49912c15_1634494cuda3std6ranges3__45__cpo4nextE[1];
.global .align 1 .b8 _ZN41_INTERNAL_0a614aec_4_k_cu_49912c15_1634494cuda3std6ranges3__45__cpo4prevE[1];
.global .align 1 .b8 _ZN41_INTERNAL_0a614aec_4_k_cu_49912c15_1634494cuda3std6ranges3__45__cpo4dataE[1];
.global .align 1 .b8 _ZN41_INTERNAL_0a614aec_4_k_cu_49912c15_1634494cuda3std6ranges3__45__cpo5cdataE[1];
.global .align 1 .b8 _ZN41_INTERNAL_0a614aec_4_k_cu_49912c15_1634494cuda3std6ranges3__45__cpo4sizeE[1];
.global .align 1 .b8 _ZN41_INTERNAL_0a614aec_4_k_cu_49912c15_1634494cuda3std6ranges3__45__cpo5ssizeE[1];
.global .align 1 .b8 _ZN41_INTERNAL_0a614aec_4_k_cu_49912c15_1634494cuda3std6ranges3__45__cpo8distanceE[1];
.global .align 1 .b8 _ZN41_INTERNAL_0a614aec_4_k_cu_49912c15_1634496thrust24THRUST_300001_SM_1000_NS6system6detail10sequential3seqE[1];
.global .align 1 .b8 _ZN41_INTERNAL_0a614aec_4_k_cu_49912c15_1634496thrust24THRUST_300001_SM_1000_NS12placeholders2_1E[1];
.global .align 1 .b8 _ZN41_INTERNAL_0a614aec_4_k_cu_49912c15_1634496thrust24THRUST_300001_SM_1000_NS12placeholders2_2E[1];
.global .align 1 .b8 _ZN41_INTERNAL_0a614aec_4_k_cu_49912c15_1634496thrust24THRUST_300001_SM_1000_NS12placeholders2_3E[1];
.global .align 1 .b8 _ZN41_INTERNAL_0a614aec_4_k_cu_49912c15_1634496thrust24THRUST_300001_SM_1000_NS12placeholders2_4E[1];
.global .align 1 .b8 _ZN41_INTERNAL_0a614aec_4_k_cu_49912c15_1634496thrust24THRUST_300001_SM_1000_NS12placeholders2_5E[1];
.global .align 1 .b8 _ZN41_INTERNAL_0a614aec_4_k_cu_49912c15_1634496thrust24THRUST_300001_SM_1000_NS12placeholders2_6E[1];
.global .align 1 .b8 _ZN41_INTERNAL_0a614aec_4_k_cu_49912c15_1634496thrust24THRUST_300001_SM_1000_NS12placeholders2_7E[1];
.global .align 1 .b8 _ZN41_INTERNAL_0a614aec_4_k_cu_49912c15_1634496thrust24THRUST_300001_SM_1000_NS12placeholders2_8E[1];
.global .align 1 .b8 _ZN41_INTERNAL_0a614aec_4_k_cu_49912c15_1634496thrust24THRUST_300001_SM_1000_NS12placeholders2_9E[1];
.global .align 1 .b8 _ZN41_INTERNAL_0a614aec_4_k_cu_49912c15_1634496thrust24THRUST_300001_SM_1000_NS12placeholders3_10E[1];

.visible .entry _ZN3cub18CUB_300001_SM_10006detail11EmptyKernelIvEEvv()
{


	ret;

}


// ===== COMPILED SASS (sm_100) =====

	.target	sm_100

	.elftype	@"ET_EXEC"


//--------------------- .note.nv.tkinfo           --------------------------
	.section	.note.nv.tkinfo,"",@"SHT_NOTE"
	.sectionflags	@"SHF_NOTE_NV_TKINFO"
	.tkinfo
        /*0018*/ 	.word	0x00000002
        /*0030*/ 	.string	""
        /*0030*/ 	.string	"ptxas"
        /*0030*/ 	.string	"Cuda compilation tools, release 13.0, V13.0.88"
        /*0030*/ 	.string	"Build cuda_13.0.r13.0/compiler.36424714_0"
        /*0030*/ 	.string	"-arch sm_100 -m 64 "



//--------------------- .note.nv.cuinfo           --------------------------
	.section	.note.nv.cuinfo,"",@"SHT_NOTE"
	.sectionflags	@"SHF_NOTE_NV_CUINFO"
        /*0018*/ 	.short	0x0002
        /*001a*/ 	.short	0x0064
        /*001c*/ 	.short	0x0082
	.zero		2


//--------------------- .nv.info                  --------------------------
	.section	.nv.info,"",@"SHT_CUDA_INFO"
	.align	4


	//----- nvinfo : EIATTR_REGCOUNT
	.align		4
        /*0000*/ 	.byte	0x04, 0x2f
        /*0002*/ 	.short	(.L_41 - .L_40)
	.align		4
.L_40:
        /*0004*/ 	.word	index@(_ZN3cub18CUB_300001_SM_10006detail11EmptyKernelIvEEvv)
        /*0008*/ 	.word	0x00000004


	//----- nvinfo : EIATTR_FRAME_SIZE
	.align		4
.L_41:
        /*000c*/ 	.byte	0x04, 0x11
        /*000e*/ 	.short	(.L_43 - .L_42)
	.align		4
.L_42:
        /*0010*/ 	.word	index@(_ZN3cub18CUB_300001_SM_10006detail11EmptyKernelIvEEvv)
        /*0014*/ 	.word	0x00000000


	//----- nvinfo : EIATTR_MIN_STACK_SIZE
	.align		4
.L_43:
        /*0018*/ 	.byte	0x04, 0x12
        /*001a*/ 	.short	(.L_45 - .L_44)
	.align		4
.L_44:
        /*001c*/ 	.word	index@(_ZN3cub18CUB_300001_SM_10006detail11EmptyKernelIvEEvv)
        /*0020*/ 	.word	0x00000000
.L_45:


//--------------------- .nv.compat                --------------------------
	.section	.nv.compat,"",@"SHT_CUDA_COMPAT_INFO"
	.align	4
        /*0000*/ 	.byte	0x02, 0x09, 0x00, 0x00, 0x02, 0x02, 0x01, 0x00, 0x02, 0x05, 0x05, 0x00, 0x03, 0x07, 0x01, 0x01
        /*0010*/ 	.byte	0x02, 0x03, 0x00, 0x00, 0x02, 0x06, 0x01, 0x00, 0x04, 0x0b, 0x08, 0x00, 0x09, 0x00, 0x00, 0x00
        /*0020*/ 	.byte	0x00, 0x00, 0x00, 0x00


//--------------------- .nv.info._ZN3cub18CUB_300001_SM_10006detail11EmptyKernelIvEEvv --------------------------
	.section	.nv.info._ZN3cub18CUB_300001_SM_10006detail11EmptyKernelIvEEvv,"",@"SHT_CUDA_INFO"
	.sectionflags	@""
	.align	4


	//----- nvinfo : EIATTR_CUDA_API_VERSION
	.align		4
        /*0000*/ 	.byte	0x04, 0x37
        /*0002*/ 	.short	(.L_47 - .L_46)
.L_46:
        /*0004*/ 	.word	0x00000082


	//----- nvinfo : EIATTR_SPARSE_MMA_MASK
	.align		4
.L_47:
        /*0008*/ 	.byte	0x03, 0x50
        /*000a*/ 	.short	0x0000


	//----- nvinfo : EIATTR_MAXREG_COUNT
	.align		4
        /*000c*/ 	.byte	0x03, 0x1b
        /*000e*/ 	.short	0x00ff


	//----- nvinfo : EIATTR_MERCURY_ISA_VERSION
	.align		4
        /*0010*/ 	.byte	0x03, 0x5f
        /*0012*/ 	.short	0x0101


	//----- nvinfo : EIATTR_VRC_CTA_INIT_COUNT
	.align		4
        /*0014*/ 	.byte	0x02, 0x4a
	.zero		1
	.zero		1


	//----- nvinfo : EIATTR_EXIT_INSTR_OFFSETS
	.align		4
        /*0018*/ 	.byte	0x04, 0x1c
        /*001a*/ 	.short	(.L_49 - .L_48)


	//   ....[0]....
.L_48:
        /*001c*/ 	.word	0x00000010


	//----- nvinfo : EIATTR_SW_WAR
	.align		4
.L_49:
        /*0020*/ 	.byte	0x04, 0x36
        /*0022*/ 	.short	(.L_51 - .L_50)
.L_50:
        /*0024*/ 	.word	0x00000008
.L_51:


//--------------------- .nv.callgraph             --------------------------
	.section	.nv.callgraph,"",@"SHT_CUDA_CALLGRAPH"
	.align	4
	.sectionentsize	8
	.align		4
        /*0000*/ 	.word	0x00000000
	.align		4
        /*0004*/ 	.word	0xffffffff
	.align		4
        /*0008*/ 	.word	0x00000000
	.align		4
        /*000c*/ 	.word	0xfffffffe
	.align		4
        /*0010*/ 	.word	0x00000000
	.align		4
        /*0014*/ 	.word	0xfffffffd
	.align		4
        /*0018*/ 	.word	0x00000000
	.align		4
        /*001c*/ 	.word	0xfffffffc


//--------------------- .nv.constant4             --------------------------
	.section	.nv.constant4,"a",@progbits
	.align	8
	.align		8
.nv.constant4:
        /*0000*/ 	.dword	_ZN41_INTERNAL_0a614aec_4_k_cu_49912c15_1636924cuda3std3__45__cpo5beginE
	.align		8
        /*0008*/ 	.dword	_ZN41_INTERNAL_0a614aec_4_k_cu_49912c15_1636924cuda3std3__45__cpo3endE
	.align		8
        /*0010*/ 	.dword	_ZN41_INTERNAL_0a614aec_4_k_cu_49912c15_1636924cuda3std3__45__cpo6cbeginE
	.align		8
        /*0018*/ 	.dword	_ZN41_INTERNAL_0a614aec_4_k_cu_49912c15_1636924cuda3std3__45__cpo4cendE
	.align		8
        /*0020*/ 	.dword	_ZN41_INTERNAL_0a614aec_4_k_cu_49912c15_1636924cuda3std3__45__cpo6rbeginE
	.align		8
        /*0028*/ 	.dword	_ZN41_INTERNAL_0a614aec_4_k_cu_49912c15_1636924cuda3std3__45__cpo4rendE
	.align		8
        /*0030*/ 	.dword	_ZN41_INTERNAL_0a614aec_4_k_cu_49912c15_1636924cuda3std3__45__cpo7crbeginE
	.align		8
        /*0038*/ 	.dword	_ZN41_INTERNAL_0a614aec_4_k_cu_49912c15_1636924cuda3std3__45__cpo5crendE
	.align		8
        /*0040*/ 	.dword	_ZN41_INTERNAL_0a614aec_4_k_cu_49912c15_1636924cuda3std3__443_GLOBAL__N__0a614aec_4_k_cu_49912c15_1636926ignoreE
	.align		8
        /*0048*/ 	.dword	_ZN41_INTERNAL_0a614aec_4_k_cu_49912c15_1636924cuda3std3__419piecewise_constructE
	.align		8
        /*0050*/ 	.dword	_ZN41_INTERNAL_0a614aec_4_k_cu_49912c15_1636924cuda3std3__48in_placeE
	.align		8
        /*0058*/ 	.dword	_ZN41_INTERNAL_0a614aec_4_k_cu_49912c15_1636924cuda3std3__420unreachable_sentinelE
	.align		8
        /*0060*/ 	.dword	_ZN41_INTERNAL_0a614aec_4_k_cu_49912c15_1636924cuda3std3__47nulloptE
	.align		8
        /*0068*/ 	.dword	_ZN41_INTERNAL_0a614aec_4_k_cu_49912c15_1636924cuda3std3__48unexpectE
	.align		8
        /*0070*/ 	.dword	_ZN41_INTERNAL_0a614aec_4_k_cu_49912c15_1636924cuda3std6ranges3__45__cpo4swapE
	.align		8
        /*0078*/ 	.dword	_ZN41_INTERNAL_0a614aec_4_k_cu_49912c15_1636924cuda3std6ranges3__45__cpo9iter_moveE
	.align		8
        /*0080*/ 	.dword	_ZN41_INTERNAL_0a614aec_4_k_cu_49912c15_1636924cuda3std6ranges3__45__cpo5beginE
	.align		8
        /*0088*/ 	.dword	_ZN41_INTERNAL_0a614aec_4_k_cu_49912c15_1636924cuda3std6ranges3__45__cpo3endE
	.align		8
        /*0090*/ 	.dword	_ZN41_INTERNAL_0a614aec_4_k_cu_49912c15_1636924cuda3std6ranges3__45__cpo6cbeginE
	.align		8
        /*0098*/ 	.dword	_ZN41_INTERNAL_0a614aec_4_k_cu_49912c15_1636924cuda3std6ranges3__45__cpo4cendE
	.align		8
        /*00a0*/ 	.dword	_ZN41_INTERNAL_0a614aec_4_k_cu_49912c15_1636924cuda3std6ranges3__45__cpo7advanceE
	.align		8
        /*00a8*/ 	.dword	_ZN41_INTERNAL_0a614aec_4_k_cu_49912c15_1636924cuda3std6ranges3__45__cpo9iter_swapE
	.align		8
        /*00b0*/ 	.dword	_ZN41_INTERNAL_0a614aec_4_k_cu_49912c15_1636924cuda3std6ranges3__45__cpo4nextE
	.align		8
        /*00b8*/ 	.dword	_ZN41_INTERNAL_0a614aec_4_k_cu_49912c15_1636924cuda3std6ranges3__45__cpo4prevE
	.align		8
        /*00c0*/ 	.dword	_ZN41_INTERNAL_0a614aec_4_k_cu_49912c15_1636924cuda3std6ranges3__45__cpo4dataE
	.align		8
        /*00c8*/ 	.dword	_ZN41_INTERNAL_0a614aec_4_k_cu_49912c15_1636924cuda3std6ranges3__45__cpo5cdataE
	.align		8
        /*00d0*/ 	.dword	_ZN41_INTERNAL_0a614aec_4_k_cu_49912c15_1636924cuda3std6ranges3__45__cpo4sizeE
	.align		8
        /*00d8*/ 	.dword	_ZN41_INTERNAL_0a614aec_4_k_cu_49912c15_1636924cuda3std6ranges3__45__cpo5ssizeE
	.align		8
        /*00e0*/ 	.dword	_ZN41_INTERNAL_0a614aec_4_k_cu_49912c15_1636924cuda3std6ranges3__45__cpo8distanceE
	.align		8
        /*00e8*/ 	.dword	_ZN41_INTERNAL_0a614aec_4_k_cu_49912c15_1636926thrust24THRUST_300001_SM_1000_NS6system6detail10sequential3seqE
	.align		8
        /*00f0*/ 	.dword	_ZN41_INTERNAL_0a614aec_4_k_cu_49912c15_1636926thrust24THRUST_300001_SM_1000_NS12placeholders2_1E
	.align		8
        /*00f8*/ 	.dword	_ZN41_INTERNAL_0a614aec_4_k_cu_49912c15_1636926thrust24THRUST_300001_SM_1000_NS12placeholders2_2E
	.align		8
        /*0100*/ 	.dword	_ZN41_INTERNAL_0a614aec_4_k_cu_49912c15_1636926thrust24THRUST_300001_SM_1000_NS12placeholders2_3E
	.align		8
        /*0108*/ 	.dword	_ZN41_INTERNAL_0a614aec_4_k_cu_49912c15_1636926thrust24THRUST_300001_SM_1000_NS12placeholders2_4E
	.align		8
        /*0110*/ 	.dword	_ZN41_INTERNAL_0a614aec_4_k_cu_49912c15_1636926thrust24THRUST_300001_SM_1000_NS12placeholders2_5E
	.align		8
        /*0118*/ 	.dword	_ZN41_INTERNAL_0a614aec_4_k_cu_49912c15_1636926thrust24THRUST_300001_SM_1000_NS12placeholders2_6E
	.align		8
        /*0120*/ 	.dword	_ZN41_INTERNAL_0a614aec_4_k_cu_49912c15_1636926thrust24THRUST_300001_SM_1000_NS12placeholders2_7E
	.align		8
        /*0128*/ 	.dword	_ZN41_INTERNAL_0a614aec_4_k_cu_49912c15_1636926thrust24THRUST_300001_SM_1000_NS12placeholders2_8E
	.align		8
        /*0130*/ 	.dword	_ZN41_INTERNAL_0a614aec_4_k_cu_49912c15_1636926thrust24THRUST_300001_SM_1000_NS12placeholders2_9E
	.align		8
        /*0138*/ 	.dword	_ZN41_INTERNAL_0a614aec_4_k_cu_49912c15_1636926thrust24THRUST_300001_SM_1000_NS12placeholders3_10E


//--------------------- .text._ZN3cub18CUB_300001_SM_10006detail11EmptyKernelIvEEvv --------------------------
	.section	.text._ZN3cub18CUB_300001_SM_10006detail11EmptyKernelIvEEvv,"ax",@progbits
	.align	128
        .global         _ZN3cub18CUB_300001_SM_10006detail11EmptyKernelIvEEvv
        .type           _ZN3cub18CUB_300001_SM_10006detail11EmptyKernelIvEEvv,@function
        .size           _ZN3cub18CUB_300001_SM_10006detail11EmptyKernelIvEEvv,(.L_x_1 - _ZN3cub18CUB_300001_SM_10006detail11EmptyKernelIvEEvv)
        .other          _ZN3cub18CUB_300001_SM_10006detail11EmptyKernelIvEEvv,@"STO_CUDA_ENTRY STV_DEFAULT"
_ZN3cub18CUB_300001_SM_10006detail11EmptyKernelIvEEvv:
.text._ZN3cub18CUB_300001_SM_10006detail11EmptyKernelIvEEvv:
[----:B------:R-:W-:Y:S01]  /*0000*/  LDC R1, c[0x0][0x37c] ;  /* 0x0000df00ff017b82 */ /* 0x000fe20000000800 */
[----:B------:R-:W-:Y:S05]  /*0010*/  EXIT ;  /* 0x000000000000794d */ /* 0x000fea0003800000 */
.L_x_0:
[----:B------:R-:W-:-:S00]  /*0020*/  BRA `(.L_x_0) ;  /* 0xfffffffc00fc7947 */ /* 0x000fc0000383ffff */
[----:B------:R-:W-:-:S00]  /*0030*/  NOP ;  /* 0x0000000000007918 */ /* 0x000fc00000000000 */
        /* <DEDUP_REMOVED lines=12> */
.L_x_1:


//--------------------- .nv.shared.reserved.0     --------------------------
	.section	.nv.shared.reserved.0,"aw",@nobits
	.weak		__nv_reservedSMEM_offset_0_alias
	.size		__nv_reservedSMEM_offset_0_alias, 0, 64
	.other		__nv_reservedSMEM_offset_0_alias,@"STO_CUDA_RESERVED_SHARED STV_DEFAULT"
__nv_reservedSMEM_offset_0_alias:
	.zero		0
	.zero		64


//--------------------- .nv.global                --------------------------
	.section	.nv.global,"aw",@nobits
.nv.global:
	.type		_ZN41_INTERNAL_0a614aec_4_k_cu_49912c15_1636926thrust24THRUST_300001_SM_1000_NS12placeholders2_5E,@object
	.size		_ZN41_INTERNAL_0a614aec_4_k_cu_49912c15_1636926thrust24THRUST_300001_SM_1000_NS12placeholders2_5E,(_ZN41_INTERNAL_0a614aec_4_k_cu_49912c15_1636924cuda3std3__45__cpo6cbeginE - _ZN41_INTERNAL_0a614aec_4_k_cu_49912c15_1636926thrust24THRUST_300001_SM_1000_NS12placeholders2_5E)
_ZN41_INTERNAL_0a614aec_4_k_cu_49912c15_1636926thrust24THRUST_300001_SM_1000_NS12placeholders2_5E:
	.zero		1
	.type		_ZN41_INTERNAL_0a614aec_4_k_cu_49912c15_1636924cuda3std3__45__cpo6cbeginE,@object
	.size		_ZN41_INTERNAL_0a614aec_4_k_cu_49912c15_1636924cuda3std3__45__cpo6cbeginE,(_ZN41_INTERNAL_0a614aec_4_k_cu_49912c15_1636924cuda3std6ranges3__45__cpo6cbeginE - _ZN41_INTERNAL_0a614aec_4_k_cu_49912c15_1636924cuda3std3__45__cpo6cbeginE)
_ZN41_INTERNAL_0a614aec_4_k_cu_49912c15_1636924cuda3std3__45__cpo6cbeginE:
	.zero		1
	.type		_ZN41_INTERNAL_0a614aec_4_k_cu_49912c15_1636924cuda3std6ranges3__45__cpo6cbeginE,@object
	.size		_ZN41_INTERNAL_0a614aec_4_k_cu_49912c15_1636924cuda3std6ranges3__45__cpo6cbeginE,(_ZN41_INTERNAL_0a614aec_4_k_cu_49912c15_1636924cuda3std3__48in_placeE - _ZN41_INTERNAL_0a614aec_4_k_cu_49912c15_1636924cuda3std6ranges3__45__cpo6cbeginE)
_ZN41_INTERNAL_0a614aec_4_k_cu_49912c15_1636924cuda3std6ranges3__45__cpo6cbeginE:
	.zero		1
	.type		_ZN41_INTERNAL_0a614aec_4_k_cu_49912c15_1636924cuda3std3__48in_placeE,@object
	.size		_ZN41_INTERNAL_0a614aec_4_k_cu_49912c15_1636924cuda3std3__48in_placeE,(_ZN41_INTERNAL_0a614aec_4_k_cu_49912c15_1636924cuda3std6ranges3__45__cpo4sizeE - _ZN41_INTERNAL_0a614aec_4_k_cu_49912c15_1636924cuda3std3__48in_placeE)
_ZN41_INTERNAL_0a614aec_4_k_cu_49912c15_1636924cuda3std3__48in_placeE:
	.zero		1
	.type		_ZN41_INTERNAL_0a614aec_4_k_cu_49912c15_1636924cuda3std6ranges3__45__cpo4sizeE,@object
	.size		_ZN41_INTERNAL_0a614aec_4_k_cu_49912c15_1636924cuda3std6ranges3__45__cpo4sizeE,(_ZN41_INTERNAL_0a614aec_4_k_cu_49912c15_1636926thrust24THRUST_300001_SM_1000_NS12placeholders2_9E - _ZN41_INTERNAL_0a614aec_4_k_cu_49912c15_1636924cuda3std6ranges3__45__cpo4sizeE)
_ZN41_INTERNAL_0a614aec_4_k_cu_49912c15_1636924cuda3std6ranges3__45__cpo4sizeE:
	.zero		1
	.type		_ZN41_INTERNAL_0a614aec_4_k_cu_49912c15_1636926thrust24THRUST_300001_SM_1000_NS12placeholders2_9E,@object
	.size		_ZN41_INTERNAL_0a614aec_4_k_cu_49912c15_1636926thrust24THRUST_300001_SM_1000_NS12placeholders2_9E,(_ZN41_INTERNAL_0a614aec_4_k_cu_49912c15_1636924cuda3std3__45__cpo7crbeginE - _ZN41_INTERNAL_0a614aec_4_k_cu_49912c15_1636926thrust24THRUST_300001_SM_1000_NS12placeholders2_9E)
_ZN41_INTERNAL_0a614aec_4_k_cu_49912c15_1636926thrust24THRUST_300001_SM_1000_NS12placeholders2_9E:
	.zero		1
	.type		_ZN41_INTERNAL_0a614aec_4_k_cu_49912c15_1636924cuda3std3__45__cpo7crbeginE,@object
	.size		_ZN41_INTERNAL_0a614aec_4_k_cu_49912c15_1636924cuda3std3__45__cpo7crbeginE,(_ZN41_INTERNAL_0a614aec_4_k_cu_49912c15_1636924cuda3std6ranges3__45__cpo4nextE - _ZN41_INTERNAL_0a614aec_4_k_cu_49912c15_1636924cuda3std3__45__cpo7crbeginE)
_ZN41_INTERNAL_0a614aec_4_k_cu_49912c15_1636924cuda3std3__45__cpo7crbeginE:
	.zero		1
	.type		_ZN41_INTERNAL_0a614aec_4_k_cu_49912c15_1636924cuda3std6ranges3__45__cpo4nextE,@object
	.size		_ZN41_INTERNAL_0a614aec_4_k_cu_49912c15_1636924cuda3std6ranges3__45__cpo4nextE,(_ZN41_INTERNAL_0a614aec_4_k_cu_49912c15_1636924cuda3std6ranges3__45__cpo4swapE - _ZN41_INTERNAL_0a614aec_4_k_cu_49912c15_1636924cuda3std6ranges3__45__cpo4nextE)
_ZN41_INTERNAL_0a614aec_4_k_cu_49912c15_1636924cuda3std6ranges3__45__cpo4nextE:
	.zero		1
	.type		_ZN41_INTERNAL_0a614aec_4_k_cu_49912c15_1636924cuda3std6ranges3__45__cpo4swapE,@object
	.size		_ZN41_INTERNAL_0a614aec_4_k_cu_49912c15_1636924cuda3std6ranges3__45__cpo4swapE,(_ZN41_INTERNAL_0a614aec_4_k_cu_49912c15_1636926thrust24THRUST_300001_SM_1000_NS12placeholders2_1E - _ZN41_INTERNAL_0a614aec_4_k_cu_49912c15_1636924cuda3std6ranges3__45__cpo4swapE)
_ZN41_INTERNAL_0a614aec_4_k_cu_49912c15_1636924cuda3std6ranges3__45__cpo4swapE:
	.zero		1
	.type		_ZN41_INTERNAL_0a614aec_4_k_cu_49912c15_1636926thrust24THRUST_300001_SM_1000_NS12placeholders2_1E,@object
	.size		_ZN41_INTERNAL_0a614aec_4_k_cu_49912c15_1636926thrust24THRUST_300001_SM_1000_NS12placeholders2_1E,(_ZN41_INTERNAL_0a614aec_4_k_cu_49912c15_1636926thrust24THRUST_300001_SM_1000_NS12placeholders2_3E - _ZN41_INTERNAL_0a614aec_4_k_cu_49912c15_1636926thrust24THRUST_300001_SM_1000_NS12placeholders2_1E)
_ZN41_INTERNAL_0a614aec_4_k_cu_49912c15_1636926thrust24THRUST_300001_SM_1000_NS12placeholders2_1E:
	.zero		1
	.type		_ZN41_INTERNAL_0a614aec_4_k_cu_49912c15_1636926thrust24THRUST_300001_SM_1000_NS12placeholders2_3E,@object
	.size		_ZN41_INTERNAL_0a614aec_4_k_cu_49912c15_1636926thrust24THRUST_300001_SM_1000_NS12placeholders2_3E,(_ZN41_INTERNAL_0a614aec_4_k_cu_49912c15_1636924cuda3std3__45__cpo5beginE - _ZN41_INTERNAL_0a614aec_4_k_cu_49912c15_1636926thrust24THRUST_300001_SM_1000_NS12placeholders2_3E)
_ZN41_INTERNAL_0a614aec_4_k_cu_49912c15_1636926thrust24THRUST_300001_SM_1000_NS12placeholders2_3E:
	.zero		1
	.type		_ZN41_INTERNAL_0a614aec_4_k_cu_49912c15_1636924cuda3std3__45__cpo5beginE,@object
	.size		_ZN41_INTERNAL_0a614aec_4_k_cu_49912c15_1636924cuda3std3__45__cpo5beginE,(_ZN41_INTERNAL_0a614aec_4_k_cu_49912c15_1636924cuda3std6ranges3__45__cpo5beginE - _ZN41_INTERNAL_0a614aec_4_k_cu_49912c15_1636924cuda3std3__45__cpo5beginE)
_ZN41_INTERNAL_0a614aec_4_k_cu_49912c15_1636924cuda3std3__45__cpo5beginE:
	.zero		1
	.type		_ZN41_INTERNAL_0a614aec_4_k_cu_49912c15_1636924cuda3std6ranges3__45__cpo5beginE,@object
	.size		_ZN41_INTERNAL_0a614aec_4_k_cu_49912c15_1636924cuda3std6ranges3__45__cpo5beginE,(_ZN41_INTERNAL_0a614aec_4_k_cu_49912c15_1636924cuda3std3__443_GLOBAL__N__0a614aec_4_k_cu_49912c15_1636926ignoreE - _ZN41_INTERNAL_0a614aec_4_k_cu_49912c15_1636924cuda3std6ranges3__45__cpo5beginE)
_ZN41_INTERNAL_0a614aec_4_k_cu_49912c15_1636924cuda3std6ranges3__45__cpo5beginE:
	.zero		1
	.type		_ZN41_INTERNAL_0a614aec_4_k_cu_49912c15_1636924cuda3std3__443_GLOBAL__N__0a614aec_4_k_cu_49912c15_1636926ignoreE,@object
	.size		_ZN41_INTERNAL_0a614aec_4_k_cu_49912c15_1636924cuda3std3__443_GLOBAL__N__0a614aec_4_k_cu_49912c15_1636926ignoreE,(_ZN41_INTERNAL_0a614aec_4_k_cu_49912c15_1636924cuda3std6ranges3__45__cpo4dataE - _ZN41_INTERNAL_0a614aec_4_k_cu_49912c15_1636924cuda3std3__443_GLOBAL__N__0a614aec_4_k_cu_49912c15_1636926ignoreE)
_ZN41_INTERNAL_0a614aec_4_k_cu_49912c15_1636924cuda3std3__443_GLOBAL__N__0a614aec_4_k_cu_49912c15_1636926ignoreE:
	.zero		1
	.type		_ZN41_INTERNAL_0a614aec_4_k_cu_49912c15_1636924cuda3std6ranges3__45__cpo4dataE,@object
	.size		_ZN41_INTERNAL_0a614aec_4_k_cu_49912c15_1636924cuda3std6ranges3__45__cpo4dataE,(_ZN41_INTERNAL_0a614aec_4_k_cu_49912c15_1636926thrust24THRUST_300001_SM_1000_NS12placeholders2_7E - _ZN41_INTERNAL_0a614aec_4_k_cu_49912c15_1636924cuda3std6ranges3__45__cpo4dataE)
_ZN41_INTERNAL_0a614aec_4_k_cu_49912c15_1636924cuda3std6ranges3__45__cpo4dataE:
	.zero		1
	.type		_ZN41_INTERNAL_0a614aec_4_k_cu_49912c15_1636926thrust24THRUST_300001_SM_1000_NS12placeholders2_7E,@object
	.size		_ZN41_INTERNAL_0a614aec_4_k_cu_49912c15_1636926thrust24THRUST_300001_SM_1000_NS12placeholders2_7E,(_ZN41_INTERNAL_0a614aec_4_k_cu_49912c15_1636924cuda3std3__45__cpo6rbeginE - _ZN41_INTERNAL_0a614aec_4_k_cu_49912c15_1636926thrust24THRUST_300001_SM_1000_NS12placeholders2_7E)
_ZN41_INTERNAL_0a614aec_4_k_cu_49912c15_1636926thrust24THRUST_300001_SM_1000_NS12placeholders2_7E:
	.zero		1
	.type		_ZN41_INTERNAL_0a614aec_4_k_cu_49912c15_1636924cuda3std3__45__cpo6rbeginE,@object
	.size		_ZN41_INTERNAL_0a614aec_4_k_cu_49912c15_1636924cuda3std3__45__cpo6rbeginE,(_ZN41_INTERNAL_0a614aec_4_k_cu_49912c15_1636924cuda3std6ranges3__45__cpo7advanceE - _ZN41_INTERNAL_0a614aec_4_k_cu_49912c15_1636924cuda3std3__45__cpo6rbeginE)
_ZN41_INTERNAL_0a614aec_4_k_cu_49912c15_1636924cuda3std3__45__cpo6rbeginE:
	.zero		1
	.type		_ZN41_INTERNAL_0a614aec_4_k_cu_49912c15_1636924cuda3std6ranges3__45__cpo7advanceE,@object
	.size		_ZN41_INTERNAL_0a614aec_4_k_cu_49912c15_1636924cuda3std6ranges3__45__cpo7advanceE,(_ZN41_INTERNAL_0a614aec_4_k_cu_49912c15_1636924cuda3std3__47nulloptE - _ZN41_INTERNAL_0a614aec_4_k_cu_49912c15_1636924cuda3std6ranges3__45__cpo7advanceE)
_ZN41_INTERNAL_0a614aec_4_k_cu_49912c15_1636924cuda3std6ranges3__45__cpo7advanceE:
	.zero		1
	.type		_ZN41_INTERNAL_0a614aec_4_k_cu_49912c15_1636924cuda3std3__47nulloptE,@object
	.size		_ZN41_INTERNAL_0a614aec_4_k_cu_49912c15_1636924cuda3std3__47nulloptE,(_ZN41_INTERNAL_0a614aec_4_k_cu_49912c15_1636924cuda3std6ranges3__45__cpo8distanceE - _ZN41_INTERNAL_0a614aec_4_k_cu_49912c15_1636924cuda3std3__47nulloptE)
_ZN41_INTERNAL_0a614aec_4_k_cu_49912c15_1636924cuda3std3__47nulloptE:
	.zero		1
	.type		_ZN41_INTERNAL_0a614aec_4_k_cu_49912c15_1636924cuda3std6ranges3__45__cpo8distanceE,@object
	.size		_ZN41_INTERNAL_0a614aec_4_k_cu_49912c15_1636924cuda3std6ranges3__45__cpo8distanceE,(_ZN41_INTERNAL_0a614aec_4_k_cu_49912c15_1636926thrust24THRUST_300001_SM_1000_NS12placeholders2_6E - _ZN41_INTERNAL_0a614aec_4_k_cu_49912c15_1636924cuda3std6ranges3__45__cpo8distanceE)
_ZN41_INTERNAL_0a614aec_4_k_cu_49912c15_1636924cuda3std6ranges3__45__cpo8distanceE:
	.zero		1
	.type		_ZN41_INTERNAL_0a614aec_4_k_cu_49912c15_1636926thrust24THRUST_300001_SM_1000_NS12placeholders2_6E,@object
	.size		_ZN41_INTERNAL_0a614aec_4_k_cu_49912c15_1636926thrust24THRUST_300001_SM_1000_NS12placeholders2_6E,(_ZN41_INTERNAL_0a614aec_4_k_cu_49912c15_1636924cuda3std3__45__cpo4cendE - _ZN41_INTERNAL_0a614aec_4_k_cu_49912c15_1636926thrust24THRUST_300001_SM_1000_NS12placeholders2_6E)
_ZN41_INTERNAL_0a614aec_4_k_cu_49912c15_1636926thrust24THRUST_300001_SM_1000_NS12placeholders2_6E:
	.zero		1
	.type		_ZN41_INTERNAL_0a614aec_4_k_cu_49912c15_1636924cuda3std3__45__cpo4cendE,@object
	.size		_ZN41_INTERNAL_0a614aec_4_k_cu_49912c15_1636924cuda3std3__45__cpo4cendE,(_ZN41_INTERNAL_0a614aec_4_k_cu_49912c15_1636924cuda3std6ranges3__45__cpo4cendE - _ZN41_INTERNAL_0a614aec_4_k_cu_49912c15_1636924cuda3std3__45__cpo4cendE)
_ZN41_INTERNAL_0a614aec_4_k_cu_49912c15_1636924cuda3std3__45__cpo4cendE:
	.zero		1
	.type		_ZN41_INTERNAL_0a614aec_4_k_cu_49912c15_1636924cuda3std6ranges3__45__cpo4cendE,@object
	.size		_ZN41_INTERNAL_0a614aec_4_k_cu_49912c15_1636924cuda3std6ranges3__45__cpo4cendE,(_ZN41_INTERNAL_0a614aec_4_k_cu_49912c15_1636924cuda3std3__420unreachable_sentinelE - _ZN41_INTERNAL_0a614aec_4_k_cu_49912c15_1636924cuda3std6ranges3__45__cpo4cendE)
_ZN41_INTERNAL_0a614aec_4_k_cu_49912c15_1636924cuda3std6ranges3__45__cpo4cendE:
	.zero		1
	.type		_ZN41_INTERNAL_0a614aec_4_k_cu_49912c15_1636924cuda3std3__420unreachable_sentinelE,@object
	.size		_ZN41_INTERNAL_0a614aec_4_k_cu_49912c15_1636924cuda3std3__420unreachable_sentinelE,(_ZN41_INTERNAL_0a614aec_4_k_cu_49912c15_1636924cuda3std6ranges3__45__cpo5ssizeE - _ZN41_INTERNAL_0a614aec_4_k_cu_49912c15_1636924cuda3std3__420unreachable_sentinelE)
_ZN41_INTERNAL_0a614aec_4_k_cu_49912c15_1636924cuda3std3__420unreachable_sentinelE:
	.zero		1
	.type		_ZN41_INTERNAL_0a614aec_4_k_cu_49912c15_1636924cuda3std6ranges3__45__cpo5ssizeE,@object
	.size		_ZN41_INTERNAL_0a614aec_4_k_cu_49912c15_1636924cuda3std6ranges3__45__cpo5ssizeE,(_ZN41_INTERNAL_0a614aec_4_k_cu_49912c15_1636926thrust24THRUST_300001_SM_1000_NS12placeholders3_10E - _ZN41_INTERNAL_0a614aec_4_k_cu_49912c15_1636924cuda3std6ranges3__45__cpo5ssizeE)
_ZN41_INTERNAL_0a614aec_4_k_cu_49912c15_1636924cuda3std6ranges3__45__cpo5ssizeE:
	.zero		1
	.type		_ZN41_INTERNAL_0a614aec_4_k_cu_49912c15_1636926thrust24THRUST_300001_SM_1000_NS12placeholders3_10E,@object
	.size		_ZN41_INTERNAL_0a614aec_4_k_cu_49912c15_1636926thrust24THRUST_300001_SM_1000_NS12placeholders3_10E,(_ZN41_INTERNAL_0a614aec_4_k_cu_49912c15_1636924cuda3std3__45__cpo5crendE - _ZN41_INTERNAL_0a614aec_4_k_cu_49912c15_1636926thrust24THRUST_300001_SM_1000_NS12placeholders3_10E)
_ZN41_INTERNAL_0a614aec_4_k_cu_49912c15_1636926thrust24THRUST_300001_SM_1000_NS12placeholders3_10E:
	.zero		1
	.type		_ZN41_INTERNAL_0a614aec_4_k_cu_49912c15_1636924cuda3std3__45__cpo5crendE,@object
	.size		_ZN41_INTERNAL_0a614aec_4_k_cu_49912c15_1636924cuda3std3__45__cpo5crendE,(_ZN41_INTERNAL_0a614aec_4_k_cu_49912c15_1636924cuda3std6ranges3__45__cpo4prevE - _ZN41_INTERNAL_0a614aec_4_k_cu_49912c15_1636924cuda3std3__45__cpo5crendE)
_ZN41_INTERNAL_0a614aec_4_k_cu_49912c15_1636924cuda3std3__45__cpo5crendE:
	.zero		1
	.type		_ZN41_INTERNAL_0a614aec_4_k_cu_49912c15_1636924cuda3std6ranges3__45__cpo4prevE,@object
	.size		_ZN41_INTERNAL_0a614aec_4_k_cu_49912c15_1636924cuda3std6ranges3__45__cpo4prevE,(_ZN41_INTERNAL_0a614aec_4_k_cu_49912c15_1636924cuda3std6ranges3__45__cpo9iter_moveE - _ZN41_INTERNAL_0a614aec_4_k_cu_49912c15_1636924cuda3std6ranges3__45__cpo4prevE)
_ZN41_INTERNAL_0a614aec_4_k_cu_49912c15_1636924cuda3std6ranges3__45__cpo4prevE:
	.zero		1
	.type		_ZN41_INTERNAL_0a614aec_4_k_cu_49912c15_1636924cuda3std6ranges3__45__cpo9iter_moveE,@object
	.size		_ZN41_INTERNAL_0a614aec_4_k_cu_49912c15_1636924cuda3std6ranges3__45__cpo9iter_moveE,(_ZN41_INTERNAL_0a614aec_4_k_cu_49912c15_1636926thrust24THRUST_300001_SM_1000_NS12placeholders2_2E - _ZN41_INTERNAL_0a614aec_4_k_cu_49912c15_1636924cuda3std6ranges3__45__cpo9iter_moveE)
_ZN41_INTERNAL_0a614aec_4_k_cu_49912c15_1636924cuda3std6ranges3__45__cpo9iter_moveE:
	.zero		1
	.type		_ZN41_INTERNAL_0a614aec_4_k_cu_49912c15_1636926thrust24THRUST_300001_SM_1000_NS12placeholders2_2E,@object
	.size		_ZN41_INTERNAL_0a614aec_4_k_cu_49912c15_1636926thrust24THRUST_300001_SM_1000_NS12placeholders2_2E,(_ZN41_INTERNAL_0a614aec_4_k_cu_49912c15_1636926thrust24THRUST_300001_SM_1000_NS12placeholders2_4E - _ZN41_INTERNAL_0a614aec_4_k_cu_49912c15_1636926thrust24THRUST_300001_SM_1000_NS12placeholders2_2E)
_ZN41_INTERNAL_0a614aec_4_k_cu_49912c15_1636926thrust24THRUST_300001_SM_1000_NS12placeholders2_2E:
	.zero		1
	.type		_ZN41_INTERNAL_0a614aec_4_k_cu_49912c15_1636926thrust24THRUST_300001_SM_1000_NS12placeholders2_4E,@object
	.size		_ZN41_INTERNAL_0a614aec_4_k_cu_49912c15_1636926thrust24THRUST_300001_SM_1000_NS12placeholders2_4E,(_ZN41_INTERNAL_0a614aec_4_k_cu_49912c15_1636924cuda3std3__45__cpo3endE - _ZN41_INTERNAL_0a614aec_4_k_cu_49912c15_1636926thrust24THRUST_300001_SM_1000_NS12placeholders2_4E)
_ZN41_INTERNAL_0a614aec_4_k_cu_49912c15_1636926thrust24THRUST_300001_SM_1000_NS12placeholders2_4E:
	.zero		1
	.type		_ZN41_INTERNAL_0a614aec_4_k_cu_49912c15_1636924cuda3std3__45__cpo3endE,@object
	.size		_ZN41_INTERNAL_0a614aec_4_k_cu_49912c15_1636924cuda3std3__45__cpo3endE,(_ZN41_INTERNAL_0a614aec_4_k_cu_49912c15_1636924cuda3std6ranges3__45__cpo3endE - _ZN41_INTERNAL_0a614aec_4_k_cu_49912c15_1636924cuda3std3__45__cpo3endE)
_ZN41_INTERNAL_0a614aec_4_k_cu_49912c15_1636924cuda3std3__45__cpo3endE:
	.zero		1
	.type		_ZN41_INTERNAL_0a614aec_4_k_cu_49912c15_1636924cuda3std6ranges3__45__cpo3endE,@object
	.size		_ZN41_INTERNAL_0a614aec_4_k_cu_49912c15_1636924cuda3std6ranges3__45__cpo3endE,(_ZN41_INTERNAL_0a614aec_4_k_cu_49912c15_1636924cuda3std3__419piecewise_constructE - _ZN41_INTERNAL_0a614aec_4_k_cu_49912c15_1636924cuda3std6ranges3__45__cpo3endE)
_ZN41_INTERNAL_0a614aec_4_k_cu_49912c15_1636924cuda3std6ranges3__45__cpo3endE:
	.zero		1
	.type		_ZN41_INTERNAL_0a614aec_4_k_cu_49912c15_1636924cuda3std3__419piecewise_constructE,@object
	.size		_ZN41_INTERNAL_0a614aec_4_k_cu_49912c15_1636924cuda3std3__419piecewise_constructE,(_ZN41_INTERNAL_0a614aec_4_k_cu_49912c15_1636924cuda3std6ranges3__45__cpo5cdataE - _ZN41_INTERNAL_0a614aec_4_k_cu_49912c15_1636924cuda3std3__419piecewise_constructE)
_ZN41_INTERNAL_0a614aec_4_k_cu_49912c15_1636924cuda3std3__419piecewise_constructE:
	.zero		1
	.type		_ZN41_INTERNAL_0a614aec_4_k_cu_49912c15_1636924cuda3std6ranges3__45__cpo5cdataE,@object
	.size		_ZN41_INTERNAL_0a614aec_4_k_cu_49912c15_1636924cuda3std6ranges3__45__cpo5cdataE,(_ZN41_INTERNAL_0a614aec_4_k_cu_49912c15_1636926thrust24THRUST_300001_SM_1000_NS12placeholders2_8E - _ZN41_INTERNAL_0a614aec_4_k_cu_49912c15_1636924cuda3std6ranges3__45__cpo5cdataE)
_ZN41_INTERNAL_0a614aec_4_k_cu_49912c15_1636924cuda3std6ranges3__45__cpo5cdataE:
	.zero		1
	.type		_ZN41_INTERNAL_0a614aec_4_k_cu_49912c15_1636926thrust24THRUST_300001_SM_1000_NS12placeholders2_8E,@object
	.size		_ZN41_INTERNAL_0a614aec_4_k_cu_49912c15_1636926thrust24THRUST_300001_SM_1000_NS12placeholders2_8E,(_ZN41_INTERNAL_0a614aec_4_k_cu_49912c15_1636924cuda3std3__45__cpo4rendE - _ZN41_INTERNAL_0a614aec_4_k_cu_49912c15_1636926thrust24THRUST_300001_SM_1000_NS12placeholders2_8E)
_ZN41_INTERNAL_0a614aec_4_k_cu_49912c15_1636926thrust24THRUST_300001_SM_1000_NS12placeholders2_8E:
	.zero		1
	.type		_ZN41_INTERNAL_0a614aec_4_k_cu_49912c15_1636924cuda3std3__45__cpo4rendE,@object
	.size		_ZN41_INTERNAL_0a614aec_4_k_cu_49912c15_1636924cuda3std3__45__cpo4rendE,(_ZN41_INTERNAL_0a614aec_4_k_cu_49912c15_1636924cuda3std6ranges3__45__cpo9iter_swapE - _ZN41_INTERNAL_0a614aec_4_k_cu_49912c15_1636924cuda3std3__45__cpo4rendE)
_ZN41_INTERNAL_0a614aec_4_k_cu_49912c15_1636924cuda3std3__45__cpo4rendE:
	.zero		1
	.type		_ZN41_INTERNAL_0a614aec_4_k_cu_49912c15_1636924cuda3std6ranges3__45__cpo9iter_swapE,@object
	.size		_ZN41_INTERNAL_0a614aec_4_k_cu_49912c15_1636924cuda3std6ranges3__45__cpo9iter_swapE,(_ZN41_INTERNAL_0a614aec_4_k_cu_49912c15_1636924cuda3std3__48unexpectE - _ZN41_INTERNAL_0a614aec_4_k_cu_49912c15_1636924cuda3std6ranges3__45__cpo9iter_swapE)
_ZN41_INTERNAL_0a614aec_4_k_cu_49912c15_1636924cuda3std6ranges3__45__cpo9iter_swapE:
	.zero		1
	.type		_ZN41_INTERNAL_0a614aec_4_k_cu_49912c15_1636924cuda3std3__48unexpectE,@object
	.size		_ZN41_INTERNAL_0a614aec_4_k_cu_49912c15_1636924cuda3std3__48unexpectE,(_ZN41_INTERNAL_0a614aec_4_k_cu_49912c15_1636926thrust24THRUST_300001_SM_1000_NS6system6detail10sequential3seqE - _ZN41_INTERNAL_0a614aec_4_k_cu_49912c15_1636924cuda3std3__48unexpectE)
_ZN41_INTERNAL_0a614aec_4_k_cu_49912c15_1636924cuda3std3__48unexpectE:
	.zero		1
	.type		_ZN41_INTERNAL_0a614aec_4_k_cu_49912c15_1636926thrust24THRUST_300001_SM_1000_NS6system6detail10sequential3seqE,@object
	.size		_ZN41_INTERNAL_0a614aec_4_k_cu_49912c15_1636926thrust24THRUST_300001_SM_1000_NS6system6detail10sequential3seqE,(.L_29 - _ZN41_INTERNAL_0a614aec_4_k_cu_49912c15_1636926thrust24THRUST_300001_SM_1000_NS6system6detail10sequential3seqE)
_ZN41_INTERNAL_0a614aec_4_k_cu_49912c15_1636926thrust24THRUST_300001_SM_1000_NS6system6detail10sequential3seqE:
	.zero		1
.L_29:


//--------------------- .nv.constant0._ZN3cub18CUB_300001_SM_10006detail11EmptyKernelIvEEvv --------------------------
	.section	.nv.constant0._ZN3cub18CUB_300001_SM_10006detail11EmptyKernelIvEEvv,"a",@progbits
	.sectionflags	@""
	.align	4
.nv.constant0._ZN3cub18CUB_300001_SM_10006detail11EmptyKernelIvEEvv:
	.zero		896


//--------------------- SYMBOLS --------------------------

	.type		.nv.reservedSmem.offset0,@object
	.size		.nv.reservedSmem.offset0,0x4
